	.headerflags	@"EF_CUDA_TEXMODE_UNIFIED EF_CUDA_64BIT_ADDRESS EF_CUDA_ACCELERATORS EF_CUDA_SM90 EF_CUDA_VIRTUAL_SM(EF_CUDA_SM90)"
	.elftype	@"ET_EXEC"


//--------------------- .nv.info                  --------------------------
	.section	.nv.info,"",@"SHT_CUDA_INFO"
	.align	4


	//----- nvinfo : EIATTR_REGCOUNT
	.align		4
        /*0000*/ 	.byte	0x04, 0x2f
        /*0002*/ 	.short	(.L_1 - .L_0)
	.align		4
.L_0:
        /*0004*/ 	.word	index@(triton_poi_fused_add_21)
        /*0008*/ 	.word	0x00000012


	//----- nvinfo : EIATTR_MIN_STACK_SIZE
	.align		4
.L_1:
        /*000c*/ 	.byte	0x04, 0x12
        /*000e*/ 	.short	(.L_3 - .L_2)
	.align		4
.L_2:
        /*0010*/ 	.word	index@(triton_poi_fused_add_21)
        /*0014*/ 	.word	0x00000000


	//----- nvinfo : EIATTR_FRAME_SIZE
	.align		4
.L_3:
        /*0018*/ 	.byte	0x04, 0x11
        /*001a*/ 	.short	(.L_5 - .L_4)
	.align		4
.L_4:
        /*001c*/ 	.word	index@(triton_poi_fused_add_21)
        /*0020*/ 	.word	0x00000000


	//----- nvinfo : EIATTR_MIN_STACK_SIZE
	.align		4
.L_5:
        /*0024*/ 	.byte	0x04, 0x12
        /*0026*/ 	.short	(.L_7 - .L_6)
	.align		4
.L_6:
        /*0028*/ 	.word	index@(triton_poi_fused_add_21)
        /*002c*/ 	.word	0x00000000
.L_7:


//--------------------- .nv.info.triton_poi_fused_add_21 --------------------------
	.section	.nv.info.triton_poi_fused_add_21,"",@"SHT_CUDA_INFO"
	.sectionflags	@""
	.align	4


	//----- nvinfo : EIATTR_CUDA_API_VERSION
	.align		4
        /*0000*/ 	.byte	0x04, 0x37
        /*0002*/ 	.short	(.L_9 - .L_8)
.L_8:
        /*0004*/ 	.word	0x0000007c


	//----- nvinfo : EIATTR_KPARAM_INFO
	.align		4
.L_9:
        /*0008*/ 	.byte	0x04, 0x17
        /*000a*/ 	.short	(.L_11 - .L_10)
.L_10:
        /*000c*/ 	.word	0x00000000
        /*0010*/ 	.short	0x0005
        /*0012*/ 	.short	0x0028
        /*0014*/ 	.byte	0x00, 0xf0, 0x11, 0x00


	//----- nvinfo : EIATTR_KPARAM_INFO
	.align		4
.L_11:
        /*0018*/ 	.byte	0x04, 0x17
        /*001a*/ 	.short	(.L_13 - .L_12)
.L_12:
        /*001c*/ 	.word	0x00000000
        /*0020*/ 	.short	0x0004
        /*0022*/ 	.short	0x0020
        /*0024*/ 	.byte	0x00, 0xf4, 0x21, 0x00


	//----- nvinfo : EIATTR_KPARAM_INFO
	.align		4
.L_13:
        /*0028*/ 	.byte	0x04, 0x17
        /*002a*/ 	.short	(.L_15 - .L_14)
.L_14:
        /*002c*/ 	.word	0x00000000
        /*0030*/ 	.short	0x0003
        /*0032*/ 	.short	0x0018
        /*0034*/ 	.byte	0x00, 0xf4, 0x21, 0x00


	//----- nvinfo : EIATTR_KPARAM_INFO
	.align		4
.L_15:
        /*0038*/ 	.byte	0x04, 0x17
        /*003a*/ 	.short	(.L_17 - .L_16)
.L_16:
        /*003c*/ 	.word	0x00000000
        /*0040*/ 	.short	0x0002
        /*0042*/ 	.short	0x0010
        /*0044*/ 	.byte	0x00, 0xf4, 0x21, 0x00


	//----- nvinfo : EIATTR_KPARAM_INFO
	.align		4
.L_17:
        /*0048*/ 	.byte	0x04, 0x17
        /*004a*/ 	.short	(.L_19 - .L_18)
.L_18:
        /*004c*/ 	.word	0x00000000
        /*0050*/ 	.short	0x0001
        /*0052*/ 	.short	0x0008
        /*0054*/ 	.byte	0x00, 0xf4, 0x21, 0x00


	//----- nvinfo : EIATTR_KPARAM_INFO
	.align		4
.L_19:
        /*0058*/ 	.byte	0x04, 0x17
        /*005a*/ 	.short	(.L_21 - .L_20)
.L_20:
        /*005c*/ 	.word	0x00000000
        /*0060*/ 	.short	0x0000
        /*0062*/ 	.short	0x0000
        /*0064*/ 	.byte	0x00, 0xf4, 0x21, 0x00


	//----- nvinfo : EIATTR_SPARSE_MMA_MASK
	.align		4
.L_21:
        /*0068*/ 	.byte	0x03, 0x50
        /*006a*/ 	.short	0x0000


	//----- nvinfo : EIATTR_MAXREG_COUNT
	.align		4
        /*006c*/ 	.byte	0x03, 0x1b
        /*006e*/ 	.short	0x00ff


	//----- nvinfo : EIATTR_EXIT_INSTR_OFFSETS
	.align		4
        /*0070*/ 	.byte	0x04, 0x1c
        /*0072*/ 	.short	(.L_23 - .L_22)


	//   ....[0]....
.L_22:
        /*0074*/ 	.word	0x00000250


	//----- nvinfo : EIATTR_REQNTID
	.align		4
.L_23:
        /*0078*/ 	.byte	0x04, 0x10
        /*007a*/ 	.short	(.L_25 - .L_24)
.L_24:
        /*007c*/ 	.word	0x00000080
        /*0080*/ 	.word	0x00000001
        /*0084*/ 	.word	0x00000001


	//----- nvinfo : EIATTR_CBANK_PARAM_SIZE
	.align		4
.L_25:
        /*0088*/ 	.byte	0x03, 0x19
        /*008a*/ 	.short	0x002c


	//----- nvinfo : EIATTR_PARAM_CBANK
	.align		4
        /*008c*/ 	.byte	0x04, 0x0a
        /*008e*/ 	.short	(.L_27 - .L_26)
	.align		4
.L_26:
        /*0090*/ 	.word	index@(.nv.constant0.triton_poi_fused_add_21)
        /*0094*/ 	.short	0x0210
        /*0096*/ 	.short	0x002c


	//----- nvinfo : EIATTR_SW_WAR
	.align		4
.L_27:
        /*0098*/ 	.byte	0x04, 0x36
        /*009a*/ 	.short	(.L_29 - .L_28)
.L_28:
        /*009c*/ 	.word	0x00000008
.L_29:


//--------------------- .nv.callgraph             --------------------------
	.section	.nv.callgraph,"",@"SHT_CUDA_CALLGRAPH"
	.align	4
	.sectionentsize	8
	.align		4
        /*0000*/ 	.word	0x00000000
	.align		4
        /*0004*/ 	.word	0xffffffff
	.align		4
        /*0008*/ 	.word	0x00000000
	.align		4
        /*000c*/ 	.word	0xfffffffe
	.align		4
        /*0010*/ 	.word	0x00000000
	.align		4
        /*0014*/ 	.word	0xfffffffd
	.align		4
        /*0018*/ 	.word	0x00000000
	.align		4
        /*001c*/ 	.word	0xfffffffc


//--------------------- .text.triton_poi_fused_add_21 --------------------------
	.section	.text.triton_poi_fused_add_21,"ax",@progbits
	.align	128
        .global         triton_poi_fused_add_21
        .type           triton_poi_fused_add_21,@function
        .size           triton_poi_fused_add_21,(.L_x_1 - triton_poi_fused_add_21)
        .other          triton_poi_fused_add_21,@"STO_CUDA_ENTRY STV_DEFAULT"
triton_poi_fused_add_21:
.text.triton_poi_fused_add_21:
[----:B------:R-:W-:Y:S01]  /*0000*/  LDC R1, c[0x0][0x28] ;  /* 0x00000a00ff017b82 */ /* 0x000fe20000000800 */
[----:B------:R-:W1:Y:S07]  /*0010*/  S2R R0, SR_TID.X ;  /* 0x0000000000007919 */ /* 0x000e6e0000002100 */
[----:B------:R-:W2:Y:S01]  /*0020*/  LDC.64 R6, c[0x0][0x210] ;  /* 0x00008400ff067b82 */ /* 0x000ea20000000a00 */
[----:B------:R-:W-:Y:S01]  /*0030*/  ULDC.64 UR4, c[0x0][0x208] ;  /* 0x0000820000047ab9 */ /* 0x000fe20000000a00 */
[----:B------:R-:W3:Y:S06]  /*0040*/  S2R R5, SR_CTAID.X ;  /* 0x0000000000057919 */ /* 0x000eec0000002500 */
[----:B------:R-:W4:Y:S08]  /*0050*/  LDC.64 R8, c[0x0][0x218] ;  /* 0x00008600ff087b82 */ /* 0x000f300000000a00 */
[----:B------:R-:W5:Y:S01]  /*0060*/  LDC.64 R10, c[0x0][0x220] ;  /* 0x00008800ff0a7b82 */ /* 0x000f620000000a00 */
[----:B-1----:R-:W-:-:S02]  /*0070*/  SHF.L.U32 R0, R0, 0x1, RZ ;  /* 0x0000000100007819 */ /* 0x002fc400000006ff */
[----:B---3--:R-:W-:Y:S02]  /*0080*/  SHF.R.S32.HI R3, RZ, 0x17, R5 ;  /* 0x00000017ff037819 */ /* 0x008fe40000011405 */
[----:B------:R-:W-:Y:S02]  /*0090*/  LOP3.LUT R0, R0, 0xfe, RZ, 0xc0, !PT ;  /* 0x000000fe00007812 */ /* 0x000fe400078ec0ff */
[----:B------:R-:W-:Y:S02]  /*00a0*/  SGXT R3, R3, 0x1 ;  /* 0x000000010303781a */ /* 0x000fe40000000200 */
[----:B------:R-:W-:-:S04]  /*00b0*/  LEA R0, R5, R0, 0x8 ;  /* 0x0000000005007211 */ /* 0x000fc800078e40ff */
[----:B------:R-:W-:Y:S02]  /*00c0*/  LEA.HI R4, R3, R0, RZ, 0xe ;  /* 0x0000000003047211 */ /* 0x000fe400078f70ff */
[----:B------:R-:W1:Y:S02]  /*00d0*/  LDC.64 R2, c[0x0][0x228] ;  /* 0x00008a00ff027b82 */ /* 0x000e640000000a00 */
[----:B------:R-:W-:-:S04]  /*00e0*/  LOP3.LUT R5, R4, 0xffffc000, RZ, 0xc0, !PT ;  /* 0xffffc00004057812 */ /* 0x000fc800078ec0ff */
[----:B------:R-:W-:Y:S02]  /*00f0*/  IADD3 R5, R0, -R5, RZ ;  /* 0x8000000500057210 */ /* 0x000fe40007ffe0ff */
[----:B------:R-:W-:-:S05]  /*0100*/  SHF.R.S32.HI R0, RZ, 0xe, R4 ;  /* 0x0000000eff007819 */ /* 0x000fca0000011404 */
[----:B------:R-:W-:-:S04]  /*0110*/  IMAD R13, R0, 0x4300, R5 ;  /* 0x00004300000d7824 */ /* 0x000fc800078e0205 */
[----:B------:R-:W-:Y:S02]  /*0120*/  IMAD R5, R0, -0x180, R13 ;  /* 0xfffffe8000057824 */ /* 0x000fe400078e020d */
[----:B--2---:R-:W-:Y:S02]  /*0130*/  IMAD.WIDE R6, R13, 0x4, R6 ;  /* 0x000000040d067825 */ /* 0x004fe400078e0206 */
[----:B------:R-:W2:Y:S02]  /*0140*/  LDC.64 R12, c[0x0][0x230] ;  /* 0x00008c00ff0c7b82 */ /* 0x000ea40000000a00 */
[C---:B----4-:R-:W-:Y:S02]  /*0150*/  IMAD.WIDE R8, R5.reuse, 0x4, R8 ;  /* 0x0000000405087825 */ /* 0x050fe400078e0208 */
[----:B------:R-:W3:Y:S02]  /*0160*/  LDG.E.64 R6, desc[UR4][R6.64] ;  /* 0x0000000406067981 */ /* 0x000ee4000c1e1b00 */
[----:B-----5:R-:W-:-:S02]  /*0170*/  IMAD.WIDE R10, R5, 0x4, R10 ;  /* 0x00000004050a7825 */ /* 0x020fc400078e020a */
[----:B------:R-:W3:Y:S02]  /*0180*/  LDG.E.64 R8, desc[UR4][R8.64] ;  /* 0x0000000408087981 */ /* 0x000ee4000c1e1b00 */
[----:B-1----:R-:W-:Y:S02]  /*0190*/  IMAD.WIDE R2, R5, 0x4, R2 ;  /* 0x0000000405027825 */ /* 0x002fe400078e0202 */
[----:B------:R-:W4:Y:S04]  /*01a0*/  LDG.E.64 R10, desc[UR4][R10.64] ;  /* 0x000000040a0a7981 */ /* 0x000f28000c1e1b00 */
[----:B------:R-:W5:Y:S01]  /*01b0*/  LDG.E.64 R2, desc[UR4][R2.64] ;  /* 0x0000000402027981 */ /* 0x000f62000c1e1b00 */
[----:B------:R-:W-:Y:S02]  /*01c0*/  IMAD R5, R0, 0x600, R5 ;  /* 0x0000060000057824 */ /* 0x000fe400078e0205 */
[----:B---3--:R-:W-:Y:S01]  /*01d0*/  FADD R15, R6, R8 ;  /* 0x00000008060f7221 */ /* 0x008fe20000000000 */
[----:B------:R-:W-:-:S03]  /*01e0*/  FADD R4, R7, R9 ;  /* 0x0000000907047221 */ /* 0x000fc60000000000 */
[----:B----4-:R-:W-:Y:S01]  /*01f0*/  FADD R15, R10, R15 ;  /* 0x0000000f0a0f7221 */ /* 0x010fe20000000000 */
[----:B------:R-:W-:Y:S01]  /*0200*/  FADD R0, R11, R4 ;  /* 0x000000040b007221 */ /* 0x000fe20000000000 */
[----:B--2---:R-:W-:-:S04]  /*0210*/  IMAD.WIDE R4, R5, 0x4, R12 ;  /* 0x0000000405047825 */ /* 0x004fc800078e020c */
[----:B-----5:R-:W-:Y:S01]  /*0220*/  FADD R6, R2, R15 ;  /* 0x0000000f02067221 */ /* 0x020fe20000000000 */
[----:B------:R-:W-:-:S05]  /*0230*/  FADD R7, R3, R0 ;  /* 0x0000000003077221 */ /* 0x000fca0000000000 */
[----:B------:R-:W-:Y:S01]  /*0240*/  STG.E.64 desc[UR4][R4.64], R6 ;  /* 0x0000000604007986 */ /* 0x000fe2000c101b04 */
[----:B------:R-:W-:Y:S05]  /*0250*/  EXIT ;  /* 0x000000000000794d */ /* 0x000fea0003800000 */
.L_x_0:
[----:B------:R-:W-:-:S00]  /*0260*/  BRA `(.L_x_0) ;  /* 0xfffffffc00fc7947 */ /* 0x000fc0000383ffff */
[----:B------:R-:W-:-:S00]  /*0270*/  NOP ;  /* 0x0000000000007918 */ /* 0x000fc00000000000 */
        /* <DEDUP_REMOVED lines=8> */
.L_x_1:


//--------------------- .nv.constant0.triton_poi_fused_add_21 --------------------------
	.section	.nv.constant0.triton_poi_fused_add_21,"a",@progbits
	.sectionflags	@""
	.align	4
.nv.constant0.triton_poi_fused_add_21:
	.zero		572
